	.headerflags	@"EF_CUDA_TEXMODE_UNIFIED EF_CUDA_64BIT_ADDRESS EF_CUDA_ACCELERATORS EF_CUDA_SM90 EF_CUDA_VIRTUAL_SM(EF_CUDA_SM90)"
	.elftype	@"ET_EXEC"


//--------------------- .nv.info                  --------------------------
	.section	.nv.info,"",@"SHT_CUDA_INFO"
	.align	4


	//----- nvinfo : EIATTR_REGCOUNT
	.align		4
        /*0000*/ 	.byte	0x04, 0x2f
        /*0002*/ 	.short	(.L_3 - .L_2)
	.align		4
.L_2:
        /*0004*/ 	.word	index@(triton_poi_fused__native_batch_norm_legit_no_training_convolution_relu_threshold_backward_0)
        /*0008*/ 	.word	0x00000017


	//----- nvinfo : EIATTR_MIN_STACK_SIZE
	.align		4
.L_3:
        /*000c*/ 	.byte	0x04, 0x12
        /*000e*/ 	.short	(.L_5 - .L_4)
	.align		4
.L_4:
        /*0010*/ 	.word	index@(triton_poi_fused__native_batch_norm_legit_no_training_convolution_relu_threshold_backward_0)
        /*0014*/ 	.word	0x00000000


	//----- nvinfo : EIATTR_FRAME_SIZE
	.align		4
.L_5:
        /*0018*/ 	.byte	0x04, 0x11
        /*001a*/ 	.short	(.L_7 - .L_6)
	.align		4
.L_6:
        /*001c*/ 	.word	index@(triton_poi_fused__native_batch_norm_legit_no_training_convolution_relu_threshold_backward_0)
        /*0020*/ 	.word	0x00000000


	//----- nvinfo : EIATTR_MIN_STACK_SIZE
	.align		4
.L_7:
        /*0024*/ 	.byte	0x04, 0x12
        /*0026*/ 	.short	(.L_9 - .L_8)
	.align		4
.L_8:
        /*0028*/ 	.word	index@(triton_poi_fused__native_batch_norm_legit_no_training_convolution_relu_threshold_backward_0)
        /*002c*/ 	.word	0x00000000
.L_9:


//--------------------- .nv.info.triton_poi_fused__native_batch_norm_legit_no_training_convolution_relu_threshold_backward_0 --------------------------
	.section	.nv.info.triton_poi_fused__native_batch_norm_legit_no_training_convolution_relu_threshold_backward_0,"",@"SHT_CUDA_INFO"
	.sectionflags	@""
	.align	4


	//----- nvinfo : EIATTR_CUDA_API_VERSION
	.align		4
        /*0000*/ 	.byte	0x04, 0x37
        /*0002*/ 	.short	(.L_11 - .L_10)
.L_10:
        /*0004*/ 	.word	0x0000007c


	//----- nvinfo : EIATTR_KPARAM_INFO
	.align		4
.L_11:
        /*0008*/ 	.byte	0x04, 0x17
        /*000a*/ 	.short	(.L_13 - .L_12)
.L_12:
        /*000c*/ 	.word	0x00000000
        /*0010*/ 	.short	0x0008
        /*0012*/ 	.short	0x0040
        /*0014*/ 	.byte	0x00, 0xf0, 0x11, 0x00


	//----- nvinfo : EIATTR_KPARAM_INFO
	.align		4
.L_13:
        /*0018*/ 	.byte	0x04, 0x17
        /*001a*/ 	.short	(.L_15 - .L_14)
.L_14:
        /*001c*/ 	.word	0x00000000
        /*0020*/ 	.short	0x0007
        /*0022*/ 	.short	0x0038
        /*0024*/ 	.byte	0x00, 0xf4, 0x21, 0x00


	//----- nvinfo : EIATTR_KPARAM_INFO
	.align		4
.L_15:
        /*0028*/ 	.byte	0x04, 0x17
        /*002a*/ 	.short	(.L_17 - .L_16)
.L_16:
        /*002c*/ 	.word	0x00000000
        /*0030*/ 	.short	0x0006
        /*0032*/ 	.short	0x0030
        /*0034*/ 	.byte	0x00, 0xf4, 0x21, 0x00


	//----- nvinfo : EIATTR_KPARAM_INFO
	.align		4
.L_17:
        /*0038*/ 	.byte	0x04, 0x17
        /*003a*/ 	.short	(.L_19 - .L_18)
.L_18:
        /*003c*/ 	.word	0x00000000
        /*0040*/ 	.short	0x0005
        /*0042*/ 	.short	0x0028
        /*0044*/ 	.byte	0x00, 0xf4, 0x21, 0x00


	//----- nvinfo : EIATTR_KPARAM_INFO
	.align		4
.L_19:
        /*0048*/ 	.byte	0x04, 0x17
        /*004a*/ 	.short	(.L_21 - .L_20)
.L_20:
        /*004c*/ 	.word	0x00000000
        /*0050*/ 	.short	0x0004
        /*0052*/ 	.short	0x0020
        /*0054*/ 	.byte	0x00, 0xf4, 0x21, 0x00


	//----- nvinfo : EIATTR_KPARAM_INFO
	.align		4
.L_21:
        /*0058*/ 	.byte	0x04, 0x17
        /*005a*/ 	.short	(.L_23 - .L_22)
.L_22:
        /*005c*/ 	.word	0x00000000
        /*0060*/ 	.short	0x0003
        /*0062*/ 	.short	0x0018
        /*0064*/ 	.byte	0x00, 0xf4, 0x21, 0x00


	//----- nvinfo : EIATTR_KPARAM_INFO
	.align		4
.L_23:
        /*0068*/ 	.byte	0x04, 0x17
        /*006a*/ 	.short	(.L_25 - .L_24)
.L_24:
        /*006c*/ 	.word	0x00000000
        /*0070*/ 	.short	0x0002
        /*0072*/ 	.short	0x0010
        /*0074*/ 	.byte	0x00, 0xf4, 0x21, 0x00


	//----- nvinfo : EIATTR_KPARAM_INFO
	.align		4
.L_25:
        /*0078*/ 	.byte	0x04, 0x17
        /*007a*/ 	.short	(.L_27 - .L_26)
.L_26:
        /*007c*/ 	.word	0x00000000
        /*0080*/ 	.short	0x0001
        /*0082*/ 	.short	0x0008
        /*0084*/ 	.byte	0x00, 0xf4, 0x21, 0x00


	//----- nvinfo : EIATTR_KPARAM_INFO
	.align		4
.L_27:
        /*0088*/ 	.byte	0x04, 0x17
        /*008a*/ 	.short	(.L_29 - .L_28)
.L_28:
        /*008c*/ 	.word	0x00000000
        /*0090*/ 	.short	0x0000
        /*0092*/ 	.short	0x0000
        /*0094*/ 	.byte	0x00, 0xf4, 0x21, 0x00


	//----- nvinfo : EIATTR_SPARSE_MMA_MASK
	.align		4
.L_29:
        /*0098*/ 	.byte	0x03, 0x50
        /*009a*/ 	.short	0x0000


	//----- nvinfo : EIATTR_MAXREG_COUNT
	.align		4
        /*009c*/ 	.byte	0x03, 0x1b
        /*009e*/ 	.short	0x00ff


	//----- nvinfo : EIATTR_EXIT_INSTR_OFFSETS
	.align		4
        /*00a0*/ 	.byte	0x04, 0x1c
        /*00a2*/ 	.short	(.L_31 - .L_30)


	//   ....[0]....
.L_30:
        /*00a4*/ 	.word	0x000003f0


	//   ....[1]....
        /*00a8*/ 	.word	0x00000410


	//----- nvinfo : EIATTR_REQNTID
	.align		4
.L_31:
        /*00ac*/ 	.byte	0x04, 0x10
        /*00ae*/ 	.short	(.L_33 - .L_32)
.L_32:
        /*00b0*/ 	.word	0x00000020
        /*00b4*/ 	.word	0x00000001
        /*00b8*/ 	.word	0x00000001


	//----- nvinfo : EIATTR_CBANK_PARAM_SIZE
	.align		4
.L_33:
        /*00bc*/ 	.byte	0x03, 0x19
        /*00be*/ 	.short	0x0044


	//----- nvinfo : EIATTR_PARAM_CBANK
	.align		4
        /*00c0*/ 	.byte	0x04, 0x0a
        /*00c2*/ 	.short	(.L_35 - .L_34)
	.align		4
.L_34:
        /*00c4*/ 	.word	index@(.nv.constant0.triton_poi_fused__native_batch_norm_legit_no_training_convolution_relu_threshold_backward_0)
        /*00c8*/ 	.short	0x0210
        /*00ca*/ 	.short	0x0044


	//----- nvinfo : EIATTR_SW_WAR
	.align		4
.L_35:
        /*00cc*/ 	.byte	0x04, 0x36
        /*00ce*/ 	.short	(.L_37 - .L_36)
.L_36:
        /*00d0*/ 	.word	0x00000008
.L_37:


//--------------------- .nv.callgraph             --------------------------
	.section	.nv.callgraph,"",@"SHT_CUDA_CALLGRAPH"
	.align	4
	.sectionentsize	8
	.align		4
        /*0000*/ 	.word	0x00000000
	.align		4
        /*0004*/ 	.word	0xffffffff
	.align		4
        /*0008*/ 	.word	0x00000000
	.align		4
        /*000c*/ 	.word	0xfffffffe
	.align		4
        /*0010*/ 	.word	0x00000000
	.align		4
        /*0014*/ 	.word	0xfffffffd
	.align		4
        /*0018*/ 	.word	0x00000000
	.align		4
        /*001c*/ 	.word	0xfffffffc


//--------------------- .nv.constant4             --------------------------
	.section	.nv.constant4,"a",@progbits
	.align	8
	.align		8
.nv.constant4:
        /*0000*/ 	.dword	_$_str
	.align		8
        /*0008*/ 	.dword	_$_str_$_2


//--------------------- .text.triton_poi_fused__native_batch_norm_legit_no_training_convolution_relu_threshold_backward_0 --------------------------
	.section	.text.triton_poi_fused__native_batch_norm_legit_no_training_convolution_relu_threshold_backward_0,"ax",@progbits
	.align	128
        .global         triton_poi_fused__native_batch_norm_legit_no_training_convolution_relu_threshold_backward_0
        .type           triton_poi_fused__native_batch_norm_legit_no_training_convolution_relu_threshold_backward_0,@function
        .size           triton_poi_fused__native_batch_norm_legit_no_training_convolution_relu_threshold_backward_0,(.L_x_1 - triton_poi_fused__native_batch_norm_legit_no_training_convolution_relu_threshold_backward_0)
        .other          triton_poi_fused__native_batch_norm_legit_no_training_convolution_relu_threshold_backward_0,@"STO_CUDA_ENTRY STV_DEFAULT"
triton_poi_fused__native_batch_norm_legit_no_training_convolution_relu_threshold_backward_0:
.text.triton_poi_fused__native_batch_norm_legit_no_training_convolution_relu_threshold_backward_0:
[----:B------:R-:W0:Y:S01]  /*0000*/  LDC R1, c[0x0][0x28] ;  /* 0x00000a00ff017b82 */ /* 0x000e220000000800 */
[----:B------:R-:W1:Y:S07]  /*0010*/  S2R R20, SR_TID.X ;  /* 0x0000000000147919 */ /* 0x000e6e0000002100 */
[----:B------:R-:W2:Y:S01]  /*0020*/  LDC.64 R6, c[0x0][0x228] ;  /* 0x00008a00ff067b82 */ /* 0x000ea20000000a00 */
[----:B------:R-:W-:Y:S01]  /*0030*/  IMAD.MOV.U32 R16, RZ, RZ, RZ ;  /* 0x000000ffff107224 */ /* 0x000fe200078e00ff */
[----:B------:R-:W-:Y:S01]  /*0040*/  ULDC.64 UR4, c[0x0][0x208] ;  /* 0x0000820000047ab9 */ /* 0x000fe20000000a00 */
[----:B------:R-:W3:Y:S05]  /*0050*/  S2R R15, SR_CTAID.X ;  /* 0x00000000000f7919 */ /* 0x000eea0000002500 */
[----:B------:R-:W4:Y:S08]  /*0060*/  LDC.64 R4, c[0x0][0x218] ;  /* 0x00008600ff047b82 */ /* 0x000f300000000a00 */
[----:B------:R-:W5:Y:S08]  /*0070*/  LDC.64 R8, c[0x0][0x220] ;  /* 0x00008800ff087b82 */ /* 0x000f700000000a00 */
[----:B------:R-:W5:Y:S08]  /*0080*/  LDC.64 R10, c[0x0][0x230] ;  /* 0x00008c00ff0a7b82 */ /* 0x000f700000000a00 */
[----:B------:R-:W5:Y:S01]  /*0090*/  LDC.64 R12, c[0x0][0x238] ;  /* 0x00008e00ff0c7b82 */ /* 0x000f620000000a00 */
[----:B-1----:R-:W-:Y:S01]  /*00a0*/  LOP3.LUT R0, R20, 0xf, RZ, 0xc0, !PT ;  /* 0x0000000f14007812 */ /* 0x002fe200078ec0ff */
[----:B------:R-:W-:-:S04]  /*00b0*/  ULDC.64 UR6, c[0x0][0x248] ;  /* 0x0000920000067ab9 */ /* 0x000fc80000000a00 */
[----:B---3--:R-:W-:-:S05]  /*00c0*/  IMAD R15, R15, 0x10, R0 ;  /* 0x000000100f0f7824 */ /* 0x008fca00078e0200 */
[----:B------:R-:W-:Y:S02]  /*00d0*/  SHF.R.S32.HI R0, RZ, 0x1f, R15 ;  /* 0x0000001fff007819 */ /* 0x000fe4000001140f */
[----:B------:R-:W-:Y:S02]  /*00e0*/  ISETP.GE.AND P0, PT, R15, 0x10, PT ;  /* 0x000000100f00780c */ /* 0x000fe40003f06270 */
[----:B------:R-:W-:-:S04]  /*00f0*/  LEA.HI R0, R0, R15, RZ, 0x2 ;  /* 0x0000000f00007211 */ /* 0x000fc800078f10ff */
[----:B------:R-:W-:-:S04]  /*0100*/  LOP3.LUT R2, R0, 0xfffffffc, RZ, 0xc0, !PT ;  /* 0xfffffffc00027812 */ /* 0x000fc800078ec0ff */
[----:B------:R-:W-:Y:S02]  /*0110*/  IADD3 R19, R15, -R2, RZ ;  /* 0x800000020f137210 */ /* 0x000fe40007ffe0ff */
[----:B------:R-:W1:Y:S03]  /*0120*/  LDC.64 R2, c[0x0][0x210] ;  /* 0x00008400ff027b82 */ /* 0x000e660000000a00 */
[----:B--2---:R-:W-:-:S05]  /*0130*/  IMAD.WIDE R6, R19, 0x4, R6 ;  /* 0x0000000413067825 */ /* 0x004fca00078e0206 */
[----:B------:R5:W2:Y:S01]  /*0140*/  @!P0 LDG.E.EL R16, desc[UR4][R6.64] ;  /* 0x0000000406108981 */ /* 0x000aa2000c2e1900 */
[----:B------:R-:W-:Y:S01]  /*0150*/  SHF.R.S32.HI R17, RZ, 0x2, R0 ;  /* 0x00000002ff117819 */ /* 0x000fe20000011400 */
[----:B------:R-:W-:Y:S01]  /*0160*/  IMAD.MOV.U32 R0, RZ, RZ, RZ ;  /* 0x000000ffff007224 */ /* 0x000fe200078e00ff */
[----:B------:R-:W-:-:S03]  /*0170*/  MOV R14, RZ ;  /* 0x000000ff000e7202 */ /* 0x000fc60000000f00 */
[----:B----4-:R-:W-:Y:S01]  /*0180*/  IMAD.WIDE R4, R17, 0x4, R4 ;  /* 0x0000000411047825 */ /* 0x010fe200078e0204 */
[----:B------:R-:W-:-:S03]  /*0190*/  HFMA2.MMA R17, -RZ, RZ, 0, 0 ;  /* 0x00000000ff117435 */ /* 0x000fc600000001ff */
[----:B-----5:R-:W-:-:S04]  /*01a0*/  IMAD.WIDE R6, R19, 0x4, R8 ;  /* 0x0000000413067825 */ /* 0x020fc800078e0208 */
[----:B-1----:R-:W-:-:S03]  /*01b0*/  IMAD.WIDE R2, R15, 0x4, R2 ;  /* 0x000000040f027825 */ /* 0x002fc600078e0202 */
[----:B------:R1:W3:Y:S04]  /*01c0*/  @!P0 LDG.E.EL R17, desc[UR4][R4.64] ;  /* 0x0000000404118981 */ /* 0x0002e8000c2e1900 */
[----:B------:R-:W3:Y:S01]  /*01d0*/  @!P0 LDG.E R0, desc[UR4][R2.64] ;  /* 0x0000000402008981 */ /* 0x000ee2000c1e1900 */
[----:B0-----:R-:W-:-:S03]  /*01e0*/  IMAD.WIDE R8, R19, 0x4, R10 ;  /* 0x0000000413087825 */ /* 0x001fc600078e020a */
[----:B------:R0:W4:Y:S01]  /*01f0*/  @!P0 LDG.E.EL R14, desc[UR4][R6.64] ;  /* 0x00000004060e8981 */ /* 0x000122000c2e1900 */
[----:B------:R-:W-:Y:S01]  /*0200*/  IMAD.WIDE R10, R19, 0x4, R12 ;  /* 0x00000004130a7825 */ /* 0x000fe200078e020c */
[----:B------:R-:W-:Y:S01]  /*0210*/  CS2R R12, SRZ ;  /* 0x00000000000c7805 */ /* 0x000fe2000001ff00 */
[----:B-1----:R-:W1:Y:S05]  /*0220*/  LDC.64 R4, c[0x0][0x240] ;  /* 0x00009000ff047b82 */ /* 0x002e6a0000000a00 */
[----:B------:R-:W5:Y:S04]  /*0230*/  @!P0 LDG.E.EL R12, desc[UR4][R8.64] ;  /* 0x00000004080c8981 */ /* 0x000f68000c2e1900 */
[----:B------:R-:W5:Y:S01]  /*0240*/  @!P0 LDG.E.EL R13, desc[UR4][R10.64] ;  /* 0x000000040a0d8981 */ /* 0x000f62000c2e1900 */
[----:B0-----:R-:W-:-:S02]  /*0250*/  IMAD.MOV.U32 R7, RZ, RZ, 0x3e800000 ;  /* 0x3e800000ff077424 */ /* 0x001fc400078e00ff */
[----:B-1----:R-:W-:-:S04]  /*0260*/  IMAD.WIDE R4, R15, 0x4, R4 ;  /* 0x000000040f047825 */ /* 0x002fc800078e0204 */
[----:B--2---:R-:W-:-:S04]  /*0270*/  FADD R16, R16, 9.9999997473787516356e-06 ;  /* 0x3727c5ac10107421 */ /* 0x004fc80000000000 */
[----:B------:R-:W0:Y:S02]  /*0280*/  MUFU.SQRT R18, R16 ;  /* 0x0000001000127308 */ /* 0x000e240000002000 */
[C---:B0-----:R-:W-:Y:S02]  /*0290*/  FSETP.GT.AND P0, PT, R18.reuse, 8.50705917302346158658e+37, PT ;  /* 0x7e8000001200780b */ /* 0x041fe40003f04000 */
[----:B------:R-:W-:Y:S01]  /*02a0*/  FSETP.GEU.AND P1, PT, R18, 1.175494350822287508e-38, PT ;  /* 0x008000001200780b */ /* 0x000fe20003f2e000 */
[----:B---3--:R-:W-:Y:S01]  /*02b0*/  FADD R17, R17, R0 ;  /* 0x0000000011117221 */ /* 0x008fe20000000000 */
[----:B------:R-:W-:-:S03]  /*02c0*/  FSEL R7, R7, 1, P0 ;  /* 0x3f80000007077808 */ /* 0x000fc60000000000 */
[----:B----4-:R-:W-:-:S06]  /*02d0*/  FADD R14, R17, -R14 ;  /* 0x8000000e110e7221 */ /* 0x010fcc0000000000 */
[----:B------:R-:W-:Y:S01]  /*02e0*/  @P0 FMUL R18, R18, 0.25 ;  /* 0x3e80000012120820 */ /* 0x000fe20000400000 */
[----:B------:R-:W-:Y:S01]  /*02f0*/  LOP3.LUT P0, RZ, R20, 0x10, RZ, 0xc0, !PT ;  /* 0x0000001014ff7812 */ /* 0x000fe2000780c0ff */
[----:B------:R-:W-:Y:S02]  /*0300*/  @!P1 FMUL R7, R7, 16777216 ;  /* 0x4b80000007079820 */ /* 0x000fe40000400000 */
[----:B------:R-:W-:Y:S01]  /*0310*/  @!P1 FMUL R18, R18, 16777216 ;  /* 0x4b80000012129820 */ /* 0x000fe20000400000 */
[----:B------:R-:W-:-:S05]  /*0320*/  ISETP.LT.AND P0, PT, R15, 0x10, !P0 ;  /* 0x000000100f00780c */ /* 0x000fca0004701270 */
[----:B------:R-:W0:Y:S08]  /*0330*/  MUFU.RCP R18, R18 ;  /* 0x0000001200127308 */ /* 0x000e300000001000 */
[----:B------:R1:W-:Y:S01]  /*0340*/  @P0 STG.E desc[UR4][R2.64], R17 ;  /* 0x0000001102000986 */ /* 0x0003e2000c101904 */
[----:B0-----:R-:W-:-:S04]  /*0350*/  FMUL R7, R18, R7 ;  /* 0x0000000712077220 */ /* 0x001fc80000400000 */
[----:B------:R-:W-:-:S04]  /*0360*/  FMUL R14, R14, R7 ;  /* 0x000000070e0e7220 */ /* 0x000fc80000400000 */
[----:B-----5:R-:W-:-:S05]  /*0370*/  FFMA R12, R14, R12, R13 ;  /* 0x0000000c0e0c7223 */ /* 0x020fca000000000d */
[----:B------:R-:W-:-:S04]  /*0380*/  FSETP.GEU.AND P1, PT, R12, RZ, PT ;  /* 0x000000ff0c00720b */ /* 0x000fc80003f2e000 */
[----:B------:R-:W-:Y:S02]  /*0390*/  FSEL R9, R12, RZ, P1 ;  /* 0x000000ff0c097208 */ /* 0x000fe40000800000 */
[----:B------:R-:W-:Y:S02]  /*03a0*/  IADD3 R6, P1, R15, UR6, RZ ;  /* 0x000000060f067c10 */ /* 0x000fe4000ff3e0ff */
[----:B------:R-:W-:Y:S01]  /*03b0*/  FSETP.GTU.AND P2, PT, R9, RZ, PT ;  /* 0x000000ff0900720b */ /* 0x000fe20003f4c000 */
[----:B------:R1:W-:Y:S01]  /*03c0*/  @P0 STG.E desc[UR4][R4.64], R9 ;  /* 0x0000000904000986 */ /* 0x0003e2000c101904 */
[----:B------:R-:W-:Y:S02]  /*03d0*/  LEA.HI.X.SX32 R7, R15, UR7, 0x1, P1 ;  /* 0x000000070f077c11 */ /* 0x000fe400088f0eff */
[----:B------:R-:W-:Y:S01]  /*03e0*/  SEL R11, RZ, 0x1, P2 ;  /* 0x00000001ff0b7807 */ /* 0x000fe20001000000 */
[----:B------:R-:W-:Y:S08]  /*03f0*/  @!P0 EXIT ;  /* 0x000000000000894d */ /* 0x000ff00003800000 */
[----:B------:R-:W-:Y:S01]  /*0400*/  STG.E.U8 desc[UR4][R6.64], R11 ;  /* 0x0000000b06007986 */ /* 0x000fe2000c101104 */
[----:B------:R-:W-:Y:S05]  /*0410*/  EXIT ;  /* 0x000000000000794d */ /* 0x000fea0003800000 */
.L_x_0:
[----:B------:R-:W-:-:S00]  /*0420*/  BRA `(.L_x_0) ;  /* 0xfffffffc00fc7947 */ /* 0x000fc0000383ffff */
[----:B------:R-:W-:-:S00]  /*0430*/  NOP ;  /* 0x0000000000007918 */ /* 0x000fc00000000000 */
        /* <DEDUP_REMOVED lines=12> */
.L_x_1:


//--------------------- .nv.global.init           --------------------------
	.section	.nv.global.init,"aw",@progbits
.nv.global.init:
	.type		_$_str,@object
	.size		_$_str,(_$_str_$_2 - _$_str)
_$_str:
        /*0000*/ 	.byte	0x5f, 0x5f, 0x43, 0x55, 0x44, 0x41, 0x5f, 0x46, 0x54, 0x5a, 0x00
	.type		_$_str_$_2,@object
	.size		_$_str_$_2,(.L_1 - _$_str_$_2)
_$_str_$_2:
        /*000b*/ 	.byte	0x5f, 0x5f, 0x43, 0x55, 0x44, 0x41, 0x5f, 0x50, 0x52, 0x45, 0x43, 0x5f, 0x53, 0x51, 0x52, 0x54
        /*001b*/ 	.byte	0x00
.L_1:


//--------------------- .nv.constant0.triton_poi_fused__native_batch_norm_legit_no_training_convolution_relu_threshold_backward_0 --------------------------
	.section	.nv.constant0.triton_poi_fused__native_batch_norm_legit_no_training_convolution_relu_threshold_backward_0,"a",@progbits
	.sectionflags	@""
	.align	4
.nv.constant0.triton_poi_fused__native_batch_norm_legit_no_training_convolution_relu_threshold_backward_0:
	.zero		596
